//
// Generated by NVIDIA NVVM Compiler
//
// Compiler Build ID: CL-36424714
// Cuda compilation tools, release 13.0, V13.0.88
// Based on NVVM 20.0.0
//

.version 9.0
.target sm_100
.address_size 64

	// .globl	_Z14calculateHistoPcPiii

.visible .entry _Z14calculateHistoPcPiii(
	.param .u64 .ptr .align 1 _Z14calculateHistoPcPiii_param_0,
	.param .u64 .ptr .align 1 _Z14calculateHistoPcPiii_param_1,
	.param .u32 _Z14calculateHistoPcPiii_param_2,
	.param .u32 _Z14calculateHistoPcPiii_param_3
)
{
	.reg .pred 	%p<26>;
	.reg .b16 	%rs<16>;
	.reg .b32 	%r<68>;
	.reg .b64 	%rd<19>;

	ld.param.u64 	%rd4, [_Z14calculateHistoPcPiii_param_0];
	ld.param.u64 	%rd5, [_Z14calculateHistoPcPiii_param_1];
	ld.param.u32 	%r19, [_Z14calculateHistoPcPiii_param_2];
	ld.param.u32 	%r20, [_Z14calculateHistoPcPiii_param_3];
	cvta.to.global.u64 	%rd1, %rd5;
	cvta.to.global.u64 	%rd2, %rd4;
	mov.u32 	%r21, %tid.x;
	mov.u32 	%r22, %ctaid.x;
	mov.u32 	%r23, %ntid.x;
	mad.lo.s32 	%r24, %r22, %r23, %r21;
	add.s32 	%r25, %r19, -1;
	mov.u32 	%r26, %nctaid.x;
	mul.lo.s32 	%r27, %r23, %r26;
	div.u32 	%r1, %r25, %r27;
	add.s32 	%r2, %r1, 1;
	mad.lo.s32 	%r3, %r24, %r1, %r24;
	setp.gt.u32 	%p1, %r1, 2147483646;
	@%p1 bra 	$L__BB0_22;
	and.b32  	%r4, %r2, 3;
	setp.lt.u32 	%p2, %r1, 3;
	mov.b32 	%r67, 0;
	@%p2 bra 	$L__BB0_16;
	and.b32  	%r67, %r2, -4;
	neg.s32 	%r63, %r67;
	mov.b32 	%r64, 0;
$L__BB0_3:
	add.s32 	%r9, %r64, %r3;
	setp.ge.s32 	%p3, %r9, %r19;
	cvt.s64.s32 	%rd6, %r9;
	add.s64 	%rd3, %rd2, %rd6;
	@%p3 bra 	$L__BB0_6;
	ld.global.u8 	%rs6, [%rd3];
	cvt.s16.s8 	%rs1, %rs6;
	cvt.u32.u16 	%r30, %rs6;
	cvt.s32.s8 	%r31, %r30;
	add.s32 	%r32, %r31, -97;
	setp.lt.s16 	%p4, %rs1, 97;
	setp.ge.s32 	%p5, %r32, %r20;
	or.pred  	%p6, %p4, %p5;
	@%p6 bra 	$L__BB0_6;
	cvt.u32.u16 	%r33, %rs1;
	and.b32  	%r34, %r33, 255;
	mul.wide.u32 	%rd7, %r34, 4;
	add.s64 	%rd8, %rd1, %rd7;
	atom.global.add.u32 	%r35, [%rd8+-388], 1;
$L__BB0_6:
	add.s32 	%r36, %r9, 1;
	setp.ge.s32 	%p7, %r36, %r19;
	@%p7 bra 	$L__BB0_9;
	ld.global.u8 	%rs8, [%rd3+1];
	cvt.s16.s8 	%rs2, %rs8;
	cvt.u32.u16 	%r37, %rs8;
	cvt.s32.s8 	%r38, %r37;
	add.s32 	%r39, %r38, -97;
	setp.lt.s16 	%p8, %rs2, 97;
	setp.ge.s32 	%p9, %r39, %r20;
	or.pred  	%p10, %p8, %p9;
	@%p10 bra 	$L__BB0_9;
	cvt.u32.u16 	%r40, %rs2;
	and.b32  	%r41, %r40, 255;
	mul.wide.u32 	%rd9, %r41, 4;
	add.s64 	%rd10, %rd1, %rd9;
	atom.global.add.u32 	%r42, [%rd10+-388], 1;
$L__BB0_9:
	add.s32 	%r43, %r9, 2;
	setp.ge.s32 	%p11, %r43, %r19;
	@%p11 bra 	$L__BB0_12;
	ld.global.u8 	%rs10, [%rd3+2];
	cvt.s16.s8 	%rs3, %rs10;
	cvt.u32.u16 	%r44, %rs10;
	cvt.s32.s8 	%r45, %r44;
	add.s32 	%r46, %r45, -97;
	setp.lt.s16 	%p12, %rs3, 97;
	setp.ge.s32 	%p13, %r46, %r20;
	or.pred  	%p14, %p12, %p13;
	@%p14 bra 	$L__BB0_12;
	cvt.u32.u16 	%r47, %rs3;
	and.b32  	%r48, %r47, 255;
	mul.wide.u32 	%rd11, %r48, 4;
	add.s64 	%rd12, %rd1, %rd11;
	atom.global.add.u32 	%r49, [%rd12+-388], 1;
$L__BB0_12:
	add.s32 	%r50, %r9, 3;
	setp.ge.s32 	%p15, %r50, %r19;
	@%p15 bra 	$L__BB0_15;
	ld.global.u8 	%rs12, [%rd3+3];
	cvt.s16.s8 	%rs4, %rs12;
	cvt.u32.u16 	%r51, %rs12;
	cvt.s32.s8 	%r52, %r51;
	add.s32 	%r53, %r52, -97;
	setp.lt.s16 	%p16, %rs4, 97;
	setp.ge.s32 	%p17, %r53, %r20;
	or.pred  	%p18, %p16, %p17;
	@%p18 bra 	$L__BB0_15;
	cvt.u32.u16 	%r54, %rs4;
	and.b32  	%r55, %r54, 255;
	mul.wide.u32 	%rd13, %r55, 4;
	add.s64 	%rd14, %rd1, %rd13;
	atom.global.add.u32 	%r56, [%rd14+-388], 1;
$L__BB0_15:
	add.s32 	%r64, %r64, 4;
	add.s32 	%r63, %r63, 4;
	setp.ne.s32 	%p19, %r63, 0;
	@%p19 bra 	$L__BB0_3;
$L__BB0_16:
	setp.eq.s32 	%p20, %r4, 0;
	@%p20 bra 	$L__BB0_22;
	neg.s32 	%r66, %r4;
$L__BB0_18:
	.pragma "nounroll";
	add.s32 	%r16, %r67, %r3;
	setp.ge.s32 	%p21, %r16, %r19;
	@%p21 bra 	$L__BB0_21;
	cvt.s64.s32 	%rd15, %r16;
	add.s64 	%rd16, %rd2, %rd15;
	ld.global.u8 	%rs14, [%rd16];
	cvt.s16.s8 	%rs5, %rs14;
	cvt.u32.u16 	%r57, %rs14;
	cvt.s32.s8 	%r58, %r57;
	add.s32 	%r59, %r58, -97;
	setp.lt.s16 	%p22, %rs5, 97;
	setp.ge.s32 	%p23, %r59, %r20;
	or.pred  	%p24, %p22, %p23;
	@%p24 bra 	$L__BB0_21;
	cvt.u32.u16 	%r60, %rs5;
	and.b32  	%r61, %r60, 255;
	mul.wide.u32 	%rd17, %r61, 4;
	add.s64 	%rd18, %rd1, %rd17;
	atom.global.add.u32 	%r62, [%rd18+-388], 1;
$L__BB0_21:
	add.s32 	%r67, %r67, 1;
	add.s32 	%r66, %r66, 1;
	setp.ne.s32 	%p25, %r66, 0;
	@%p25 bra 	$L__BB0_18;
$L__BB0_22:
	ret;

}


// ===== COMPILED SASS (sm_100) =====

	.target	sm_100

	.elftype	@"ET_EXEC"


//--------------------- .note.nv.tkinfo           --------------------------
	.section	.note.nv.tkinfo,"",@"SHT_NOTE"
	.sectionflags	@"SHF_NOTE_NV_TKINFO"
	.tkinfo
        /*0018*/ 	.word	0x00000002
        /*0030*/ 	.string	""
        /*0030*/ 	.string	"ptxas"
        /*0030*/ 	.string	"Cuda compilation tools, release 13.0, V13.0.88"
        /*0030*/ 	.string	"Build cuda_13.0.r13.0/compiler.36424714_0"
        /*0030*/ 	.string	"-arch sm_100 -m 64 "



//--------------------- .note.nv.cuinfo           --------------------------
	.section	.note.nv.cuinfo,"",@"SHT_NOTE"
	.sectionflags	@"SHF_NOTE_NV_CUINFO"
        /*0018*/ 	.short	0x0002
        /*001a*/ 	.short	0x0064
        /*001c*/ 	.short	0x0082
	.zero		2


//--------------------- .nv.info                  --------------------------
	.section	.nv.info,"",@"SHT_CUDA_INFO"
	.align	4


	//----- nvinfo : EIATTR_REGCOUNT
	.align		4
        /*0000*/ 	.byte	0x04, 0x2f
        /*0002*/ 	.short	(.L_1 - .L_0)
	.align		4
.L_0:
        /*0004*/ 	.word	index@(_Z14calculateHistoPcPiii)
        /*0008*/ 	.word	0x00000010


	//----- nvinfo : EIATTR_FRAME_SIZE
	.align		4
.L_1:
        /*000c*/ 	.byte	0x04, 0x11
        /*000e*/ 	.short	(.L_3 - .L_2)
	.align		4
.L_2:
        /*0010*/ 	.word	index@(_Z14calculateHistoPcPiii)
        /*0014*/ 	.word	0x00000000


	//----- nvinfo : EIATTR_MIN_STACK_SIZE
	.align		4
.L_3:
        /*0018*/ 	.byte	0x04, 0x12
        /*001a*/ 	.short	(.L_5 - .L_4)
	.align		4
.L_4:
        /*001c*/ 	.word	index@(_Z14calculateHistoPcPiii)
        /*0020*/ 	.word	0x00000000
.L_5:


//--------------------- .nv.compat                --------------------------
	.section	.nv.compat,"",@"SHT_CUDA_COMPAT_INFO"
	.align	4
        /*0000*/ 	.byte	0x02, 0x09, 0x00, 0x00, 0x02, 0x02, 0x01, 0x00, 0x02, 0x05, 0x05, 0x00, 0x03, 0x07, 0x01, 0x01
        /*0010*/ 	.byte	0x02, 0x03, 0x00, 0x00, 0x02, 0x06, 0x01, 0x00, 0x04, 0x0b, 0x08, 0x00, 0x09, 0x00, 0x00, 0x00
        /*0020*/ 	.byte	0x00, 0x00, 0x00, 0x00


//--------------------- .nv.info._Z14calculateHistoPcPiii --------------------------
	.section	.nv.info._Z14calculateHistoPcPiii,"",@"SHT_CUDA_INFO"
	.sectionflags	@""
	.align	4


	//----- nvinfo : EIATTR_CUDA_API_VERSION
	.align		4
        /*0000*/ 	.byte	0x04, 0x37
        /*0002*/ 	.short	(.L_7 - .L_6)
.L_6:
        /*0004*/ 	.word	0x00000082


	//----- nvinfo : EIATTR_KPARAM_INFO
	.align		4
.L_7:
        /*0008*/ 	.byte	0x04, 0x17
        /*000a*/ 	.short	(.L_9 - .L_8)
.L_8:
        /*000c*/ 	.word	0x00000000
        /*0010*/ 	.short	0x0003
        /*0012*/ 	.short	0x0014
        /*0014*/ 	.byte	0x00, 0xf0, 0x11, 0x00


	//----- nvinfo : EIATTR_KPARAM_INFO
	.align		4
.L_9:
        /*0018*/ 	.byte	0x04, 0x17
        /*001a*/ 	.short	(.L_11 - .L_10)
.L_10:
        /*001c*/ 	.word	0x00000000
        /*0020*/ 	.short	0x0002
        /*0022*/ 	.short	0x0010
        /*0024*/ 	.byte	0x00, 0xf0, 0x11, 0x00


	//----- nvinfo : EIATTR_KPARAM_INFO
	.align		4
.L_11:
        /*0028*/ 	.byte	0x04, 0x17
        /*002a*/ 	.short	(.L_13 - .L_12)
.L_12:
        /*002c*/ 	.word	0x00000000
        /*0030*/ 	.short	0x0001
        /*0032*/ 	.short	0x0008
        /*0034*/ 	.byte	0x00, 0xf5, 0x21, 0x00


	//----- nvinfo : EIATTR_KPARAM_INFO
	.align		4
.L_13:
        /*0038*/ 	.byte	0x04, 0x17
        /*003a*/ 	.short	(.L_15 - .L_14)
.L_14:
        /*003c*/ 	.word	0x00000000
        /*0040*/ 	.short	0x0000
        /*0042*/ 	.short	0x0000
        /*0044*/ 	.byte	0x00, 0xf5, 0x21, 0x00


	//----- nvinfo : EIATTR_SPARSE_MMA_MASK
	.align		4
.L_15:
        /*0048*/ 	.byte	0x03, 0x50
        /*004a*/ 	.short	0x0000


	//----- nvinfo : EIATTR_MAXREG_COUNT
	.align		4
        /*004c*/ 	.byte	0x03, 0x1b
        /*004e*/ 	.short	0x00ff


	//----- nvinfo : EIATTR_MERCURY_ISA_VERSION
	.align		4
        /*0050*/ 	.byte	0x03, 0x5f
        /*0052*/ 	.short	0x0101


	//----- nvinfo : EIATTR_VRC_CTA_INIT_COUNT
	.align		4
        /*0054*/ 	.byte	0x02, 0x4a
	.zero		1
	.zero		1


	//----- nvinfo : EIATTR_EXIT_INSTR_OFFSETS
	.align		4
        /*0058*/ 	.byte	0x04, 0x1c
        /*005a*/ 	.short	(.L_17 - .L_16)


	//   ....[0]....
.L_16:
        /*005c*/ 	.word	0x000001b0


	//   ....[1]....
        /*0060*/ 	.word	0x00000760


	//   ....[2]....
        /*0064*/ 	.word	0x00000930


	//----- nvinfo : EIATTR_CRS_STACK_SIZE
	.align		4
.L_17:
        /*0068*/ 	.byte	0x04, 0x1e
        /*006a*/ 	.short	(.L_19 - .L_18)
.L_18:
        /*006c*/ 	.word	0x00000000


	//----- nvinfo : EIATTR_CBANK_PARAM_SIZE
	.align		4
.L_19:
        /*0070*/ 	.byte	0x03, 0x19
        /*0072*/ 	.short	0x0018


	//----- nvinfo : EIATTR_PARAM_CBANK
	.align		4
        /*0074*/ 	.byte	0x04, 0x0a
        /*0076*/ 	.short	(.L_21 - .L_20)
	.align		4
.L_20:
        /*0078*/ 	.word	index@(.nv.constant0._Z14calculateHistoPcPiii)
        /*007c*/ 	.short	0x0380
        /*007e*/ 	.short	0x0018


	//----- nvinfo : EIATTR_SW_WAR
	.align		4
.L_21:
        /*0080*/ 	.byte	0x04, 0x36
        /*0082*/ 	.short	(.L_23 - .L_22)
.L_22:
        /*0084*/ 	.word	0x00000008
.L_23:


//--------------------- .nv.callgraph             --------------------------
	.section	.nv.callgraph,"",@"SHT_CUDA_CALLGRAPH"
	.align	4
	.sectionentsize	8
	.align		4
        /*0000*/ 	.word	0x00000000
	.align		4
        /*0004*/ 	.word	0xffffffff
	.align		4
        /*0008*/ 	.word	0x00000000
	.align		4
        /*000c*/ 	.word	0xfffffffe
	.align		4
        /*0010*/ 	.word	0x00000000
	.align		4
        /*0014*/ 	.word	0xfffffffd
	.align		4
        /*0018*/ 	.word	0x00000000
	.align		4
        /*001c*/ 	.word	0xfffffffc


//--------------------- .text._Z14calculateHistoPcPiii --------------------------
	.section	.text._Z14calculateHistoPcPiii,"ax",@progbits
	.align	128
        .global         _Z14calculateHistoPcPiii
        .type           _Z14calculateHistoPcPiii,@function
        .size           _Z14calculateHistoPcPiii,(.L_x_14 - _Z14calculateHistoPcPiii)
        .other          _Z14calculateHistoPcPiii,@"STO_CUDA_ENTRY STV_DEFAULT"
_Z14calculateHistoPcPiii:
.text._Z14calculateHistoPcPiii:
[----:B------:R-:W-:Y:S08]  /*0000*/  LDC R1, c[0x0][0x37c] ;  /* 0x0000df00ff017b82 */ /* 0x000ff00000000800 */
[----:B------:R-:W0:Y:S01]  /*0010*/  LDC R7, c[0x0][0x360] ;  /* 0x0000d800ff077b82 */ /* 0x000e220000000800 */
[----:B------:R-:W0:Y:S02]  /*0020*/  LDCU UR4, c[0x0][0x370] ;  /* 0x00006e00ff0477ac */ /* 0x000e240008000800 */
[----:B0-----:R-:W-:Y:S01]  /*0030*/  IMAD R0, R7, UR4, RZ ;  /* 0x0000000407007c24 */ /* 0x001fe2000f8e02ff */
[----:B------:R-:W0:Y:S03]  /*0040*/  LDCU UR4, c[0x0][0x390] ;  /* 0x00007200ff0477ac */ /* 0x000e260008000800 */
[----:B------:R-:W1:Y:S01]  /*0050*/  I2F.U32.RP R4, R0 ;  /* 0x0000000000047306 */ /* 0x000e620000209000 */
[----:B------:R-:W-:Y:S01]  /*0060*/  IMAD.MOV R5, RZ, RZ, -R0 ;  /* 0x000000ffff057224 */ /* 0x000fe200078e0a00 */
[----:B------:R-:W-:-:S06]  /*0070*/  ISETP.NE.U32.AND P2, PT, R0, RZ, PT ;  /* 0x000000ff0000720c */ /* 0x000fcc0003f45070 */
[----:B-1----:R-:W1:Y:S01]  /*0080*/  MUFU.RCP R4, R4 ;  /* 0x0000000400047308 */ /* 0x002e620000001000 */
[----:B0-----:R-:W-:Y:S01]  /*0090*/  UIADD3 UR4, UPT, UPT, UR4, -0x1, URZ ;  /* 0xffffffff04047890 */ /* 0x001fe2000fffe0ff */
[----:B-1----:R-:W-:-:S06]  /*00a0*/  VIADD R2, R4, 0xffffffe ;  /* 0x0ffffffe04027836 */ /* 0x002fcc0000000000 */
[----:B------:R0:W1:Y:S02]  /*00b0*/  F2I.FTZ.U32.TRUNC.NTZ R3, R2 ;  /* 0x0000000200037305 */ /* 0x000064000021f000 */
[----:B0-----:R-:W-:Y:S02]  /*00c0*/  IMAD.MOV.U32 R2, RZ, RZ, RZ ;  /* 0x000000ffff027224 */ /* 0x001fe400078e00ff */
[----:B-1----:R-:W-:-:S04]  /*00d0*/  IMAD R5, R5, R3, RZ ;  /* 0x0000000305057224 */ /* 0x002fc800078e02ff */
[----:B------:R-:W-:Y:S02]  /*00e0*/  IMAD.HI.U32 R3, R3, R5, R2 ;  /* 0x0000000503037227 */ /* 0x000fe400078e0002 */
[----:B------:R-:W0:Y:S04]  /*00f0*/  S2R R2, SR_TID.X ;  /* 0x0000000000027919 */ /* 0x000e280000002100 */
[----:B------:R-:W-:-:S04]  /*0100*/  IMAD.HI.U32 R3, R3, UR4, RZ ;  /* 0x0000000403037c27 */ /* 0x000fc8000f8e00ff */
[----:B------:R-:W-:-:S04]  /*0110*/  IMAD.MOV R5, RZ, RZ, -R3 ;  /* 0x000000ffff057224 */ /* 0x000fc800078e0a03 */
[----:B------:R-:W-:Y:S01]  /*0120*/  IMAD R5, R0, R5, UR4 ;  /* 0x0000000400057e24 */ /* 0x000fe2000f8e0205 */
[----:B------:R-:W1:Y:S04]  /*0130*/  S2UR UR4, SR_CTAID.X ;  /* 0x00000000000479c3 */ /* 0x000e680000002500 */
[----:B------:R-:W-:-:S13]  /*0140*/  ISETP.GE.U32.AND P0, PT, R5, R0, PT ;  /* 0x000000000500720c */ /* 0x000fda0003f06070 */
[----:B------:R-:W-:Y:S02]  /*0150*/  @P0 IMAD.IADD R5, R5, 0x1, -R0 ;  /* 0x0000000105050824 */ /* 0x000fe400078e0a00 */
[----:B------:R-:W-:-:S03]  /*0160*/  @P0 VIADD R3, R3, 0x1 ;  /* 0x0000000103030836 */ /* 0x000fc60000000000 */
[----:B------:R-:W-:-:S13]  /*0170*/  ISETP.GE.U32.AND P1, PT, R5, R0, PT ;  /* 0x000000000500720c */ /* 0x000fda0003f26070 */
[----:B------:R-:W-:Y:S01]  /*0180*/  @P1 VIADD R3, R3, 0x1 ;  /* 0x0000000103031836 */ /* 0x000fe20000000000 */
[----:B------:R-:W-:-:S04]  /*0190*/  @!P2 LOP3.LUT R3, RZ, R0, RZ, 0x33, !PT ;  /* 0x00000000ff03a212 */ /* 0x000fc800078e33ff */
[----:B------:R-:W-:-:S13]  /*01a0*/  ISETP.GT.U32.AND P0, PT, R3, 0x7ffffffe, PT ;  /* 0x7ffffffe0300780c */ /* 0x000fda0003f04070 */
[----:B01----:R-:W-:Y:S05]  /*01b0*/  @P0 EXIT ;  /* 0x000000000000094d */ /* 0x003fea0003800000 */
[C---:B------:R-:W-:Y:S01]  /*01c0*/  ISETP.GE.U32.AND P0, PT, R3.reuse, 0x3, PT ;  /* 0x000000030300780c */ /* 0x040fe20003f06070 */
[----:B------:R-:W-:Y:S01]  /*01d0*/  VIADD R4, R3, 0x1 ;  /* 0x0000000103047836 */ /* 0x000fe20000000000 */
[----:B------:R-:W0:Y:S01]  /*01e0*/  LDCU.64 UR6, c[0x0][0x358] ;  /* 0x00006b00ff0677ac */ /* 0x000e220008000a00 */
[----:B------:R-:W-:Y:S02]  /*01f0*/  IMAD R0, R7, UR4, R2 ;  /* 0x0000000407007c24 */ /* 0x000fe4000f8e0202 */
[----:B------:R-:W-:Y:S01]  /*0200*/  IMAD.MOV.U32 R7, RZ, RZ, RZ ;  /* 0x000000ffff077224 */ /* 0x000fe200078e00ff */
[----:B------:R-:W-:Y:S01]  /*0210*/  LOP3.LUT R6, R4, 0x3, RZ, 0xc0, !PT ;  /* 0x0000000304067812 */ /* 0x000fe200078ec0ff */
[----:B------:R-:W-:-:S06]  /*0220*/  IMAD R0, R0, R3, R0 ;  /* 0x0000000300007224 */ /* 0x000fcc00078e0200 */
[----:B------:R-:W-:Y:S05]  /*0230*/  @!P0 BRA `(.L_x_0) ;  /* 0x0000000400448947 */ /* 0x000fea0003800000 */
[----:B------:R-:W1:Y:S01]  /*0240*/  LDC.64 R2, c[0x0][0x388] ;  /* 0x0000e200ff027b82 */ /* 0x000e620000000a00 */
[----:B------:R-:W-:Y:S01]  /*0250*/  LOP3.LUT R7, R4, 0xfffffffc, RZ, 0xc0, !PT ;  /* 0xfffffffc04077812 */ /* 0x000fe200078ec0ff */
[----:B------:R-:W2:Y:S04]  /*0260*/  LDCU UR5, c[0x0][0x394] ;  /* 0x00007280ff0577ac */ /* 0x000ea80008000800 */
[----:B------:R-:W-:Y:S01]  /*0270*/  IMAD.MOV R11, RZ, RZ, -R7 ;  /* 0x000000ffff0b7224 */ /* 0x000fe200078e0a07 */
[----:B------:R-:W3:Y:S01]  /*0280*/  LDCU UR10, c[0x0][0x390] ;  /* 0x00007200ff0a77ac */ /* 0x000ee20008000800 */
[----:B------:R-:W4:Y:S01]  /*0290*/  LDCU.64 UR8, c[0x0][0x380] ;  /* 0x00007000ff0877ac */ /* 0x000f220008000a00 */
[----:B------:R-:W-:-:S05]  /*02a0*/  UMOV UR4, URZ ;  /* 0x000000ff00047c82 */ /* 0x000fca0008000000 */
.L_x_9:
[----:B0-234-:R-:W-:Y:S01]  /*02b0*/  VIADD R9, R0, UR4 ;  /* 0x0000000400097c36 */ /* 0x01dfe20008000000 */
[----:B------:R-:W-:Y:S01]  /*02c0*/  BSSY.RECONVERGENT B0, `(.L_x_1) ;  /* 0x0000019000007945 */ /* 0x000fe20003800200 */
[----:B------:R-:W-:Y:S02]  /*02d0*/  VIADD R11, R11, 0x4 ;  /* 0x000000040b0b7836 */ /* 0x000fe40000000000 */
[C---:B------:R-:W-:Y:S01]  /*02e0*/  VIADD R4, R9.reuse, 0x1 ;  /* 0x0000000109047836 */ /* 0x040fe20000000000 */
[C---:B---3--:R-:W-:Y:S01]  /*02f0*/  ISETP.GE.AND P0, PT, R9.reuse, UR10, PT ;  /* 0x0000000a09007c0c */ /* 0x048fe2000bf06270 */
[----:B------:R-:W-:Y:S01]  /*0300*/  VIADD R5, R9, 0x2 ;  /* 0x0000000209057836 */ /* 0x000fe20000000000 */
[----:B------:R-:W-:Y:S01]  /*0310*/  ISETP.NE.AND P3, PT, R11, RZ, PT ;  /* 0x000000ff0b00720c */ /* 0x000fe20003f65270 */
[C---:B------:R-:W-:Y:S01]  /*0320*/  VIADD R8, R9.reuse, 0x3 ;  /* 0x0000000309087836 */ /* 0x040fe20000000000 */
[----:B------:R-:W-:Y:S02]  /*0330*/  ISETP.GE.AND P4, PT, R4, UR10, PT ;  /* 0x0000000a04007c0c */ /* 0x000fe4000bf86270 */
[----:B----4-:R-:W-:-:S02]  /*0340*/  IADD3 R4, P5, PT, R9, UR8, RZ ;  /* 0x0000000809047c10 */ /* 0x010fc4000ffbe0ff */
[----:B------:R-:W-:Y:S02]  /*0350*/  ISETP.GE.AND P1, PT, R5, UR10, PT ;  /* 0x0000000a05007c0c */ /* 0x000fe4000bf26270 */
[----:B------:R-:W-:Y:S02]  /*0360*/  ISETP.GE.AND P2, PT, R8, UR10, PT ;  /* 0x0000000a08007c0c */ /* 0x000fe4000bf46270 */
[----:B------:R-:W-:Y:S01]  /*0370*/  LEA.HI.X.SX32 R5, R9, UR9, 0x1, P5 ;  /* 0x0000000909057c11 */ /* 0x000fe2000a8f0eff */
[----:B------:R-:W-:Y:S10]  /*0380*/  @P0 BRA `(.L_x_2) ;  /* 0x0000000000300947 */ /* 0x000ff40003800000 */
[----:B0-----:R-:W3:Y:S02]  /*0390*/  LDG.E.U8 R8, desc[UR6][R4.64] ;  /* 0x0000000604087981 */ /* 0x001ee4000c1e1100 */
[----:B---3--:R-:W-:-:S05]  /*03a0*/  PRMT R9, R8, 0x8880, RZ ;  /* 0x0000888008097816 */ /* 0x008fca00000000ff */
[----:B------:R-:W-:-:S05]  /*03b0*/  VIADD R10, R9, 0xffffff9f ;  /* 0xffffff9f090a7836 */ /* 0x000fca0000000000 */
[----:B--2---:R-:W-:-:S04]  /*03c0*/  ISETP.GE.AND P0, PT, R10, UR5, PT ;  /* 0x000000050a007c0c */ /* 0x004fc8000bf06270 */
[----:B------:R-:W-:-:S13]  /*03d0*/  ISETP.LT.OR P0, PT, R9, 0x61, P0 ;  /* 0x000000610900780c */ /* 0x000fda0000701670 */
[----:B------:R-:W-:Y:S05]  /*03e0*/  @P0 BRA `(.L_x_2) ;  /* 0x0000000000180947 */ /* 0x000fea0003800000 */
[----:B------:R-:W-:Y:S01]  /*03f0*/  PRMT R9, R8, 0x8880, RZ ;  /* 0x0000888008097816 */ /* 0x000fe200000000ff */
[----:B------:R-:W-:-:S03]  /*0400*/  IMAD.MOV.U32 R13, RZ, RZ, 0x1 ;  /* 0x00000001ff0d7424 */ /* 0x000fc600078e00ff */
[----:B------:R-:W-:-:S04]  /*0410*/  PRMT R9, R9, 0x7710, RZ ;  /* 0x0000771009097816 */ /* 0x000fc800000000ff */
[----:B------:R-:W-:-:S05]  /*0420*/  LOP3.LUT R9, R9, 0xff, RZ, 0xc0, !PT ;  /* 0x000000ff09097812 */ /* 0x000fca00078ec0ff */
[----:B-1----:R-:W-:-:S05]  /*0430*/  IMAD.WIDE.U32 R8, R9, 0x4, R2 ;  /* 0x0000000409087825 */ /* 0x002fca00078e0002 */
[----:B------:R3:W-:Y:S02]  /*0440*/  REDG.E.ADD.STRONG.GPU desc[UR6][R8.64+-0x184], R13 ;  /* 0xfffe7c0d0800798e */ /* 0x0007e4000c12e106 */
.L_x_2:
[----:B0-2---:R-:W-:Y:S05]  /*0450*/  BSYNC.RECONVERGENT B0 ;  /* 0x0000000000007941 */ /* 0x005fea0003800200 */
.L_x_1:
[----:B------:R-:W-:Y:S04]  /*0460*/  BSSY.RECONVERGENT B0, `(.L_x_3) ;  /* 0x000000e000007945 */ /* 0x000fe80003800200 */
[----:B------:R-:W-:Y:S05]  /*0470*/  @P4 BRA `(.L_x_4) ;  /* 0x0000000000304947 */ /* 0x000fea0003800000 */
[----:B---3--:R-:W2:Y:S02]  /*0480*/  LDG.E.U8 R8, desc[UR6][R4.64+0x1] ;  /* 0x0000010604087981 */ /* 0x008ea4000c1e1100 */
[----:B--2---:R-:W-:-:S05]  /*0490*/  PRMT R9, R8, 0x8880, RZ ;  /* 0x0000888008097816 */ /* 0x004fca00000000ff */
[----:B------:R-:W-:-:S05]  /*04a0*/  VIADD R10, R9, 0xffffff9f ;  /* 0xffffff9f090a7836 */ /* 0x000fca0000000000 */
[----:B------:R-:W-:-:S04]  /*04b0*/  ISETP.GE.AND P0, PT, R10, UR5, PT ;  /* 0x000000050a007c0c */ /* 0x000fc8000bf06270 */
        /* <DEDUP_REMOVED lines=8> */
.L_x_4:
[----:B------:R-:W-:Y:S05]  /*0540*/  BSYNC.RECONVERGENT B0 ;  /* 0x0000000000007941 */ /* 0x000fea0003800200 */
.L_x_3:
[----:B------:R-:W-:Y:S04]  /*0550*/  BSSY.RECONVERGENT B0, `(.L_x_5) ;  /* 0x000000e000007945 */ /* 0x000fe80003800200 */
[----:B------:R-:W-:Y:S05]  /*0560*/  @P1 BRA `(.L_x_6) ;  /* 0x0000000000301947 */ /* 0x000fea0003800000 */
[----:B0--3--:R-:W2:Y:S02]  /*0570*/  LDG.E.U8 R8, desc[UR6][R4.64+0x2] ;  /* 0x0000020604087981 */ /* 0x009ea4000c1e1100 */
        /* <DEDUP_REMOVED lines=11> */
.L_x_6:
[----:B------:R-:W-:Y:S05]  /*0630*/  BSYNC.RECONVERGENT B0 ;  /* 0x0000000000007941 */ /* 0x000fea0003800200 */
.L_x_5:
[----:B------:R-:W-:Y:S04]  /*0640*/  BSSY.RECONVERGENT B0, `(.L_x_7) ;  /* 0x000000e000007945 */ /* 0x000fe80003800200 */
[----:B------:R-:W-:Y:S05]  /*0650*/  @P2 BRA `(.L_x_8) ;  /* 0x0000000000302947 */ /* 0x000fea0003800000 */
[----:B------:R-:W0:Y:S02]  /*0660*/  LDG.E.U8 R4, desc[UR6][R4.64+0x3] ;  /* 0x0000030604047981 */ /* 0x000e24000c1e1100 */
[----:B0-23--:R-:W-:-:S05]  /*0670*/  PRMT R8, R4, 0x8880, RZ ;  /* 0x0000888004087816 */ /* 0x00dfca00000000ff */
        /* <DEDUP_REMOVED lines=10> */
.L_x_8:
[----:B------:R-:W-:Y:S05]  /*0720*/  BSYNC.RECONVERGENT B0 ;  /* 0x0000000000007941 */ /* 0x000fea0003800200 */
.L_x_7:
[----:B------:R-:W-:Y:S01]  /*0730*/  UIADD3 UR4, UPT, UPT, UR4, 0x4, URZ ;  /* 0x0000000404047890 */ /* 0x000fe2000fffe0ff */
[----:B------:R-:W-:Y:S11]  /*0740*/  @P3 BRA `(.L_x_9) ;  /* 0xfffffff800d83947 */ /* 0x000ff6000383ffff */
.L_x_0:
[----:B------:R-:W-:-:S13]  /*0750*/  ISETP.NE.AND P0, PT, R6, RZ, PT ;  /* 0x000000ff0600720c */ /* 0x000fda0003f05270 */
[----:B0-----:R-:W-:Y:S05]  /*0760*/  @!P0 EXIT ;  /* 0x000000000000894d */ /* 0x001fea0003800000 */
[----:B-1----:R-:W0:Y:S01]  /*0770*/  LDC.64 R2, c[0x0][0x388] ;  /* 0x0000e200ff027b82 */ /* 0x002e220000000a00 */
[----:B------:R-:W-:Y:S01]  /*0780*/  IMAD.MOV R6, RZ, RZ, -R6 ;  /* 0x000000ffff067224 */ /* 0x000fe200078e0a06 */
[----:B------:R-:W1:Y:S01]  /*0790*/  LDCU UR4, c[0x0][0x390] ;  /* 0x00007200ff0477ac */ /* 0x000e620008000800 */
[----:B------:R-:W0:Y:S01]  /*07a0*/  LDCU UR5, c[0x0][0x394] ;  /* 0x00007280ff0577ac */ /* 0x000e220008000800 */
[----:B------:R-:W0:Y:S04]  /*07b0*/  LDCU.64 UR8, c[0x0][0x380] ;  /* 0x00007000ff0877ac */ /* 0x000e280008000a00 */
.L_x_12:
[----:B-1--4-:R-:W-:Y:S01]  /*07c0*/  IMAD.IADD R5, R0, 0x1, R7 ;  /* 0x0000000100057824 */ /* 0x012fe200078e0207 */
[----:B------:R-:W-:Y:S01]  /*07d0*/  BSSY.RECONVERGENT B0, `(.L_x_10) ;  /* 0x0000013000007945 */ /* 0x000fe20003800200 */
[----:B------:R-:W-:-:S03]  /*07e0*/  VIADD R6, R6, 0x1 ;  /* 0x0000000106067836 */ /* 0x000fc60000000000 */
[----:B-1----:R-:W-:Y:S02]  /*07f0*/  ISETP.GE.AND P0, PT, R5, UR4, PT ;  /* 0x0000000405007c0c */ /* 0x002fe4000bf06270 */
[----:B------:R-:W-:-:S11]  /*0800*/  ISETP.NE.AND P1, PT, R6, RZ, PT ;  /* 0x000000ff0600720c */ /* 0x000fd60003f25270 */
[----:B------:R-:W-:Y:S05]  /*0810*/  @P0 BRA `(.L_x_11) ;  /* 0x0000000000380947 */ /* 0x000fea0003800000 */
[----:B0-----:R-:W-:-:S04]  /*0820*/  IADD3 R4, P0, PT, R5, UR8, RZ ;  /* 0x0000000805047c10 */ /* 0x001fc8000ff1e0ff */
[----:B------:R-:W-:-:S05]  /*0830*/  LEA.HI.X.SX32 R5, R5, UR9, 0x1, P0 ;  /* 0x0000000905057c11 */ /* 0x000fca00080f0eff */
[----:B------:R-:W2:Y:S02]  /*0840*/  LDG.E.U8 R4, desc[UR6][R4.64] ;  /* 0x0000000604047981 */ /* 0x000ea4000c1e1100 */
[----:B--23--:R-:W-:-:S05]  /*0850*/  PRMT R8, R4, 0x8880, RZ ;  /* 0x0000888004087816 */ /* 0x00cfca00000000ff */
        /* <DEDUP_REMOVED lines=8> */
[----:B------:R-:W-:-:S05]  /*08e0*/  IMAD.WIDE.U32 R4, R5, 0x4, R2 ;  /* 0x0000000405047825 */ /* 0x000fca00078e0002 */
[----:B------:R1:W-:Y:S02]  /*08f0*/  REDG.E.ADD.STRONG.GPU desc[UR6][R4.64+-0x184], R9 ;  /* 0xfffe7c090400798e */ /* 0x0003e4000c12e106 */
.L_x_11:
[----:B0-----:R-:W-:Y:S05]  /*0900*/  BSYNC.RECONVERGENT B0 ;  /* 0x0000000000007941 */ /* 0x001fea0003800200 */
.L_x_10:
[----:B------:R-:W-:Y:S01]  /*0910*/  VIADD R7, R7, 0x1 ;  /* 0x0000000107077836 */ /* 0x000fe20000000000 */
[----:B------:R-:W-:Y:S06]  /*0920*/  @P1 BRA `(.L_x_12) ;  /* 0xfffffffc00a41947 */ /* 0x000fec000383ffff */
[----:B------:R-:W-:Y:S05]  /*0930*/  EXIT ;  /* 0x000000000000794d */ /* 0x000fea0003800000 */
.L_x_13:
[----:B------:R-:W-:-:S00]  /*0940*/  BRA `(.L_x_13) ;  /* 0xfffffffc00fc7947 */ /* 0x000fc0000383ffff */
[----:B------:R-:W-:-:S00]  /*0950*/  NOP ;  /* 0x0000000000007918 */ /* 0x000fc00000000000 */
        /* <DEDUP_REMOVED lines=10> */
.L_x_14:


//--------------------- .nv.shared.reserved.0     --------------------------
	.section	.nv.shared.reserved.0,"aw",@nobits
	.weak		__nv_reservedSMEM_offset_0_alias
	.size		__nv_reservedSMEM_offset_0_alias, 0, 64
	.other		__nv_reservedSMEM_offset_0_alias,@"STO_CUDA_RESERVED_SHARED STV_DEFAULT"
__nv_reservedSMEM_offset_0_alias:
	.zero		0
	.zero		64


//--------------------- .nv.constant0._Z14calculateHistoPcPiii --------------------------
	.section	.nv.constant0._Z14calculateHistoPcPiii,"a",@progbits
	.sectionflags	@""
	.align	4
.nv.constant0._Z14calculateHistoPcPiii:
	.zero		920


//--------------------- SYMBOLS --------------------------

	.type		.nv.reservedSmem.offset0,@object
	.size		.nv.reservedSmem.offset0,0x4
